	.headerflags	@"EF_CUDA_TEXMODE_UNIFIED EF_CUDA_64BIT_ADDRESS EF_CUDA_ACCELERATORS EF_CUDA_SM90 EF_CUDA_VIRTUAL_SM(EF_CUDA_SM90)"
	.elftype	@"ET_EXEC"


//--------------------- .nv.info                  --------------------------
	.section	.nv.info,"",@"SHT_CUDA_INFO"
	.align	4


	//----- nvinfo : EIATTR_REGCOUNT
	.align		4
        /*0000*/ 	.byte	0x04, 0x2f
        /*0002*/ 	.short	(.L_1 - .L_0)
	.align		4
.L_0:
        /*0004*/ 	.word	index@(triton_poi_fused_clone_1)
        /*0008*/ 	.word	0x00000010


	//----- nvinfo : EIATTR_MIN_STACK_SIZE
	.align		4
.L_1:
        /*000c*/ 	.byte	0x04, 0x12
        /*000e*/ 	.short	(.L_3 - .L_2)
	.align		4
.L_2:
        /*0010*/ 	.word	index@(triton_poi_fused_clone_1)
        /*0014*/ 	.word	0x00000000


	//----- nvinfo : EIATTR_FRAME_SIZE
	.align		4
.L_3:
        /*0018*/ 	.byte	0x04, 0x11
        /*001a*/ 	.short	(.L_5 - .L_4)
	.align		4
.L_4:
        /*001c*/ 	.word	index@(triton_poi_fused_clone_1)
        /*0020*/ 	.word	0x00000000


	//----- nvinfo : EIATTR_MIN_STACK_SIZE
	.align		4
.L_5:
        /*0024*/ 	.byte	0x04, 0x12
        /*0026*/ 	.short	(.L_7 - .L_6)
	.align		4
.L_6:
        /*0028*/ 	.word	index@(triton_poi_fused_clone_1)
        /*002c*/ 	.word	0x00000000
.L_7:


//--------------------- .nv.info.triton_poi_fused_clone_1 --------------------------
	.section	.nv.info.triton_poi_fused_clone_1,"",@"SHT_CUDA_INFO"
	.sectionflags	@""
	.align	4


	//----- nvinfo : EIATTR_CUDA_API_VERSION
	.align		4
        /*0000*/ 	.byte	0x04, 0x37
        /*0002*/ 	.short	(.L_9 - .L_8)
.L_8:
        /*0004*/ 	.word	0x0000007c


	//----- nvinfo : EIATTR_KPARAM_INFO
	.align		4
.L_9:
        /*0008*/ 	.byte	0x04, 0x17
        /*000a*/ 	.short	(.L_11 - .L_10)
.L_10:
        /*000c*/ 	.word	0x00000000
        /*0010*/ 	.short	0x0003
        /*0012*/ 	.short	0x0018
        /*0014*/ 	.byte	0x00, 0xf0, 0x11, 0x00


	//----- nvinfo : EIATTR_KPARAM_INFO
	.align		4
.L_11:
        /*0018*/ 	.byte	0x04, 0x17
        /*001a*/ 	.short	(.L_13 - .L_12)
.L_12:
        /*001c*/ 	.word	0x00000000
        /*0020*/ 	.short	0x0002
        /*0022*/ 	.short	0x0010
        /*0024*/ 	.byte	0x00, 0xf4, 0x21, 0x00


	//----- nvinfo : EIATTR_KPARAM_INFO
	.align		4
.L_13:
        /*0028*/ 	.byte	0x04, 0x17
        /*002a*/ 	.short	(.L_15 - .L_14)
.L_14:
        /*002c*/ 	.word	0x00000000
        /*0030*/ 	.short	0x0001
        /*0032*/ 	.short	0x0008
        /*0034*/ 	.byte	0x00, 0xf4, 0x21, 0x00


	//----- nvinfo : EIATTR_KPARAM_INFO
	.align		4
.L_15:
        /*0038*/ 	.byte	0x04, 0x17
        /*003a*/ 	.short	(.L_17 - .L_16)
.L_16:
        /*003c*/ 	.word	0x00000000
        /*0040*/ 	.short	0x0000
        /*0042*/ 	.short	0x0000
        /*0044*/ 	.byte	0x00, 0xf4, 0x21, 0x00


	//----- nvinfo : EIATTR_SPARSE_MMA_MASK
	.align		4
.L_17:
        /*0048*/ 	.byte	0x03, 0x50
        /*004a*/ 	.short	0x0000


	//----- nvinfo : EIATTR_MAXREG_COUNT
	.align		4
        /*004c*/ 	.byte	0x03, 0x1b
        /*004e*/ 	.short	0x00ff


	//----- nvinfo : EIATTR_EXIT_INSTR_OFFSETS
	.align		4
        /*0050*/ 	.byte	0x04, 0x1c
        /*0052*/ 	.short	(.L_19 - .L_18)


	//   ....[0]....
.L_18:
        /*0054*/ 	.word	0x00000240


	//   ....[1]....
        /*0058*/ 	.word	0x00000260


	//----- nvinfo : EIATTR_REQNTID
	.align		4
.L_19:
        /*005c*/ 	.byte	0x04, 0x10
        /*005e*/ 	.short	(.L_21 - .L_20)
.L_20:
        /*0060*/ 	.word	0x00000080
        /*0064*/ 	.word	0x00000001
        /*0068*/ 	.word	0x00000001


	//----- nvinfo : EIATTR_CBANK_PARAM_SIZE
	.align		4
.L_21:
        /*006c*/ 	.byte	0x03, 0x19
        /*006e*/ 	.short	0x001c


	//----- nvinfo : EIATTR_PARAM_CBANK
	.align		4
        /*0070*/ 	.byte	0x04, 0x0a
        /*0072*/ 	.short	(.L_23 - .L_22)
	.align		4
.L_22:
        /*0074*/ 	.word	index@(.nv.constant0.triton_poi_fused_clone_1)
        /*0078*/ 	.short	0x0210
        /*007a*/ 	.short	0x001c


	//----- nvinfo : EIATTR_SW_WAR
	.align		4
.L_23:
        /*007c*/ 	.byte	0x04, 0x36
        /*007e*/ 	.short	(.L_25 - .L_24)
.L_24:
        /*0080*/ 	.word	0x00000008
.L_25:


//--------------------- .nv.callgraph             --------------------------
	.section	.nv.callgraph,"",@"SHT_CUDA_CALLGRAPH"
	.align	4
	.sectionentsize	8
	.align		4
        /*0000*/ 	.word	0x00000000
	.align		4
        /*0004*/ 	.word	0xffffffff
	.align		4
        /*0008*/ 	.word	0x00000000
	.align		4
        /*000c*/ 	.word	0xfffffffe
	.align		4
        /*0010*/ 	.word	0x00000000
	.align		4
        /*0014*/ 	.word	0xfffffffd
	.align		4
        /*0018*/ 	.word	0x00000000
	.align		4
        /*001c*/ 	.word	0xfffffffc


//--------------------- .text.triton_poi_fused_clone_1 --------------------------
	.section	.text.triton_poi_fused_clone_1,"ax",@progbits
	.align	128
        .global         triton_poi_fused_clone_1
        .type           triton_poi_fused_clone_1,@function
        .size           triton_poi_fused_clone_1,(.L_x_1 - triton_poi_fused_clone_1)
        .other          triton_poi_fused_clone_1,@"STO_CUDA_ENTRY STV_DEFAULT"
triton_poi_fused_clone_1:
.text.triton_poi_fused_clone_1:
[----:B------:R-:W0:Y:S02]  /*0000*/  LDC R1, c[0x0][0x28] ;  /* 0x00000a00ff017b82 */ /* 0x000e240000000800 */
[----:B------:R-:W1:Y:S01]  /*0010*/  S2R R0, SR_TID.X ;  /* 0x0000000000007919 */ /* 0x000e620000002100 */
[----:B------:R-:W2:Y:S01]  /*0020*/  LDC.64 R4, c[0x0][0x218] ;  /* 0x00008600ff047b82 */ /* 0x000ea20000000a00 */
[----:B------:R-:W-:Y:S01]  /*0030*/  ULDC.64 UR4, c[0x0][0x208] ;  /* 0x0000820000047ab9 */ /* 0x000fe20000000a00 */
[----:B------:R-:W3:Y:S01]  /*0040*/  S2R R3, SR_CTAID.X ;  /* 0x0000000000037919 */ /* 0x000ee20000002500 */
[----:B-1----:R-:W-:Y:S02]  /*0050*/  LOP3.LUT R0, R0, 0x7f, RZ, 0xc0, !PT ;  /* 0x0000007f00007812 */ /* 0x002fe400078ec0ff */
[----:B---3--:R-:W-:-:S03]  /*0060*/  SHF.R.S32.HI R7, RZ, 0x18, R3 ;  /* 0x00000018ff077819 */ /* 0x008fc60000011403 */
[----:B------:R-:W-:Y:S01]  /*0070*/  IMAD R0, R3, 0x80, R0 ;  /* 0x0000008003007824 */ /* 0x000fe200078e0200 */
[----:B------:R-:W-:-:S04]  /*0080*/  SGXT R7, R7, 0x1 ;  /* 0x000000010707781a */ /* 0x000fc80000000200 */
[----:B------:R-:W-:Y:S02]  /*0090*/  ISETP.GE.AND P0, PT, R0, 0x100, PT ;  /* 0x000001000000780c */ /* 0x000fe40003f06270 */
[CC--:B------:R-:W-:Y:S02]  /*00a0*/  LEA.HI R2, R7.reuse, R0.reuse, RZ, 0x4 ;  /* 0x0000000007027211 */ /* 0x0c0fe400078f20ff */
[----:B------:R-:W-:Y:S02]  /*00b0*/  LEA.HI R6, R7, R0, RZ, 0x2 ;  /* 0x0000000007067211 */ /* 0x000fe400078f10ff */
[----:B------:R-:W-:Y:S02]  /*00c0*/  SHF.R.S32.HI R10, RZ, 0x4, R2 ;  /* 0x00000004ff0a7819 */ /* 0x000fe40000011402 */
[----:B------:R-:W-:Y:S01]  /*00d0*/  SHF.R.S32.HI R8, RZ, 0x2, R6 ;  /* 0x00000002ff087819 */ /* 0x000fe20000011406 */
[----:B------:R-:W1:Y:S01]  /*00e0*/  LDC.64 R2, c[0x0][0x210] ;  /* 0x00008400ff027b82 */ /* 0x000e620000000a00 */
[----:B------:R-:W-:-:S02]  /*00f0*/  LEA.HI R9, R10, R10, RZ, 0x2 ;  /* 0x0000000a0a097211 */ /* 0x000fc400078f10ff */
[----:B------:R-:W-:Y:S02]  /*0100*/  LEA.HI R12, R8, R8, RZ, 0x2 ;  /* 0x00000008080c7211 */ /* 0x000fe400078f10ff */
[----:B------:R-:W-:Y:S02]  /*0110*/  LOP3.LUT R11, R9, 0x3ffffffc, RZ, 0xc0, !PT ;  /* 0x3ffffffc090b7812 */ /* 0x000fe400078ec0ff */
[----:B------:R-:W-:Y:S02]  /*0120*/  LOP3.LUT R13, R12, 0xffffffc, RZ, 0xc0, !PT ;  /* 0x0ffffffc0c0d7812 */ /* 0x000fe400078ec0ff */
[----:B------:R-:W-:Y:S01]  /*0130*/  LOP3.LUT R9, R6, 0xfffffffc, RZ, 0xc0, !PT ;  /* 0xfffffffc06097812 */ /* 0x000fe200078ec0ff */
[----:B------:R-:W-:Y:S01]  /*0140*/  IMAD.IADD R10, R10, 0x1, -R11 ;  /* 0x000000010a0a7824 */ /* 0x000fe200078e0a0b */
[----:B------:R-:W-:Y:S01]  /*0150*/  LEA.HI R7, R7, R0, RZ, 0x6 ;  /* 0x0000000007077211 */ /* 0x000fe200078f30ff */
[----:B------:R-:W-:Y:S02]  /*0160*/  IMAD.IADD R8, R8, 0x1, -R13 ;  /* 0x0000000108087824 */ /* 0x000fe400078e0a0d */
[----:B------:R-:W-:Y:S01]  /*0170*/  IMAD.IADD R9, R0, 0x1, -R9 ;  /* 0x0000000100097824 */ /* 0x000fe200078e0a09 */
[----:B------:R-:W-:-:S03]  /*0180*/  LOP3.LUT R7, R7, 0xffffffc0, RZ, 0xc0, !PT ;  /* 0xffffffc007077812 */ /* 0x000fc600078ec0ff */
[----:B------:R-:W-:Y:S02]  /*0190*/  IMAD R9, R10, 0x4, R9 ;  /* 0x000000040a097824 */ /* 0x000fe400078e0209 */
[----:B------:R-:W-:Y:S02]  /*01a0*/  IMAD R8, R8, 0x10, R7 ;  /* 0x0000001008087824 */ /* 0x000fe400078e0207 */
[----:B--2---:R-:W-:-:S04]  /*01b0*/  IMAD.WIDE R4, R9, 0x4, R4 ;  /* 0x0000000409047825 */ /* 0x004fc800078e0204 */
[----:B------:R-:W-:Y:S01]  /*01c0*/  IMAD.IADD R7, R9, 0x1, R8 ;  /* 0x0000000109077824 */ /* 0x000fe200078e0208 */
[----:B------:R-:W-:-:S03]  /*01d0*/  CS2R R8, SRZ ;  /* 0x0000000000087805 */ /* 0x000fc6000001ff00 */
[----:B-1----:R-:W-:Y:S02]  /*01e0*/  IMAD.WIDE R2, R7, 0x4, R2 ;  /* 0x0000000407027825 */ /* 0x002fe400078e0202 */
[----:B------:R-:W1:Y:S01]  /*01f0*/  LDC.64 R6, c[0x0][0x220] ;  /* 0x00008800ff067b82 */ /* 0x000e620000000a00 */
[----:B------:R-:W2:Y:S04]  /*0200*/  @!P0 LDG.E.EL R9, desc[UR4][R4.64] ;  /* 0x0000000404098981 */ /* 0x000ea8000c2e1900 */
[----:B------:R-:W2:Y:S01]  /*0210*/  @!P0 LDG.E R8, desc[UR4][R2.64] ;  /* 0x0000000402088981 */ /* 0x000ea2000c1e1900 */
[----:B-1----:R-:W-:-:S04]  /*0220*/  IMAD.WIDE R6, R0, 0x4, R6 ;  /* 0x0000000400067825 */ /* 0x002fc800078e0206 */
[----:B--2---:R-:W-:Y:S01]  /*0230*/  FADD R9, R9, R8 ;  /* 0x0000000809097221 */ /* 0x004fe20000000000 */
[----:B------:R-:W-:Y:S06]  /*0240*/  @P0 EXIT ;  /* 0x000000000000094d */ /* 0x000fec0003800000 */
[----:B------:R-:W-:Y:S01]  /*0250*/  STG.E desc[UR4][R6.64], R9 ;  /* 0x0000000906007986 */ /* 0x000fe2000c101904 */
[----:B------:R-:W-:Y:S05]  /*0260*/  EXIT ;  /* 0x000000000000794d */ /* 0x000fea0003800000 */
.L_x_0:
[----:B------:R-:W-:-:S00]  /*0270*/  BRA `(.L_x_0) ;  /* 0xfffffffc00fc7947 */ /* 0x000fc0000383ffff */
[----:B------:R-:W-:-:S00]  /*0280*/  NOP ;  /* 0x0000000000007918 */ /* 0x000fc00000000000 */
[----:B------:R-:W-:-:S00]  /*0290*/  NOP ;  /* 0x0000000000007918 */ /* 0x000fc00000000000 */
[----:B------:R-:W-:-:S00]  /*02a0*/  NOP ;  /* 0x0000000000007918 */ /* 0x000fc00000000000 */
[----:B------:R-:W-:-:S00]  /*02b0*/  NOP ;  /* 0x0000000000007918 */ /* 0x000fc00000000000 */
[----:B------:R-:W-:-:S00]  /*02c0*/  NOP ;  /* 0x0000000000007918 */ /* 0x000fc00000000000 */
[----:B------:R-:W-:-:S00]  /*02d0*/  NOP ;  /* 0x0000000000007918 */ /* 0x000fc00000000000 */
[----:B------:R-:W-:-:S00]  /*02e0*/  NOP ;  /* 0x0000000000007918 */ /* 0x000fc00000000000 */
[----:B------:R-:W-:-:S00]  /*02f0*/  NOP ;  /* 0x0000000000007918 */ /* 0x000fc00000000000 */
.L_x_1:


//--------------------- .nv.constant0.triton_poi_fused_clone_1 --------------------------
	.section	.nv.constant0.triton_poi_fused_clone_1,"a",@progbits
	.sectionflags	@""
	.align	4
.nv.constant0.triton_poi_fused_clone_1:
	.zero		556
